	.headerflags	@"EF_CUDA_TEXMODE_UNIFIED EF_CUDA_64BIT_ADDRESS EF_CUDA_ACCELERATORS EF_CUDA_SM90 EF_CUDA_VIRTUAL_SM(EF_CUDA_SM90)"
	.elftype	@"ET_EXEC"


//--------------------- .nv.info                  --------------------------
	.section	.nv.info,"",@"SHT_CUDA_INFO"
	.align	4


	//----- nvinfo : EIATTR_REGCOUNT
	.align		4
        /*0000*/ 	.byte	0x04, 0x2f
        /*0002*/ 	.short	(.L_3 - .L_2)
	.align		4
.L_2:
        /*0004*/ 	.word	index@(triton_poi_fused__native_batch_norm_legit_no_training_convolution_45)
        /*0008*/ 	.word	0x00000020


	//----- nvinfo : EIATTR_MIN_STACK_SIZE
	.align		4
.L_3:
        /*000c*/ 	.byte	0x04, 0x12
        /*000e*/ 	.short	(.L_5 - .L_4)
	.align		4
.L_4:
        /*0010*/ 	.word	index@(triton_poi_fused__native_batch_norm_legit_no_training_convolution_45)
        /*0014*/ 	.word	0x00000000


	//----- nvinfo : EIATTR_FRAME_SIZE
	.align		4
.L_5:
        /*0018*/ 	.byte	0x04, 0x11
        /*001a*/ 	.short	(.L_7 - .L_6)
	.align		4
.L_6:
        /*001c*/ 	.word	index@(triton_poi_fused__native_batch_norm_legit_no_training_convolution_45)
        /*0020*/ 	.word	0x00000000


	//----- nvinfo : EIATTR_MIN_STACK_SIZE
	.align		4
.L_7:
        /*0024*/ 	.byte	0x04, 0x12
        /*0026*/ 	.short	(.L_9 - .L_8)
	.align		4
.L_8:
        /*0028*/ 	.word	index@(triton_poi_fused__native_batch_norm_legit_no_training_convolution_45)
        /*002c*/ 	.word	0x00000000
.L_9:


//--------------------- .nv.info.triton_poi_fused__native_batch_norm_legit_no_training_convolution_45 --------------------------
	.section	.nv.info.triton_poi_fused__native_batch_norm_legit_no_training_convolution_45,"",@"SHT_CUDA_INFO"
	.sectionflags	@""
	.align	4


	//----- nvinfo : EIATTR_CUDA_API_VERSION
	.align		4
        /*0000*/ 	.byte	0x04, 0x37
        /*0002*/ 	.short	(.L_11 - .L_10)
.L_10:
        /*0004*/ 	.word	0x0000007c


	//----- nvinfo : EIATTR_KPARAM_INFO
	.align		4
.L_11:
        /*0008*/ 	.byte	0x04, 0x17
        /*000a*/ 	.short	(.L_13 - .L_12)
.L_12:
        /*000c*/ 	.word	0x00000000
        /*0010*/ 	.short	0x0007
        /*0012*/ 	.short	0x0038
        /*0014*/ 	.byte	0x00, 0xf0, 0x11, 0x00


	//----- nvinfo : EIATTR_KPARAM_INFO
	.align		4
.L_13:
        /*0018*/ 	.byte	0x04, 0x17
        /*001a*/ 	.short	(.L_15 - .L_14)
.L_14:
        /*001c*/ 	.word	0x00000000
        /*0020*/ 	.short	0x0006
        /*0022*/ 	.short	0x0030
        /*0024*/ 	.byte	0x00, 0xf4, 0x21, 0x00


	//----- nvinfo : EIATTR_KPARAM_INFO
	.align		4
.L_15:
        /*0028*/ 	.byte	0x04, 0x17
        /*002a*/ 	.short	(.L_17 - .L_16)
.L_16:
        /*002c*/ 	.word	0x00000000
        /*0030*/ 	.short	0x0005
        /*0032*/ 	.short	0x0028
        /*0034*/ 	.byte	0x00, 0xf4, 0x21, 0x00


	//----- nvinfo : EIATTR_KPARAM_INFO
	.align		4
.L_17:
        /*0038*/ 	.byte	0x04, 0x17
        /*003a*/ 	.short	(.L_19 - .L_18)
.L_18:
        /*003c*/ 	.word	0x00000000
        /*0040*/ 	.short	0x0004
        /*0042*/ 	.short	0x0020
        /*0044*/ 	.byte	0x00, 0xf4, 0x21, 0x00


	//----- nvinfo : EIATTR_KPARAM_INFO
	.align		4
.L_19:
        /*0048*/ 	.byte	0x04, 0x17
        /*004a*/ 	.short	(.L_21 - .L_20)
.L_20:
        /*004c*/ 	.word	0x00000000
        /*0050*/ 	.short	0x0003
        /*0052*/ 	.short	0x0018
        /*0054*/ 	.byte	0x00, 0xf4, 0x21, 0x00


	//----- nvinfo : EIATTR_KPARAM_INFO
	.align		4
.L_21:
        /*0058*/ 	.byte	0x04, 0x17
        /*005a*/ 	.short	(.L_23 - .L_22)
.L_22:
        /*005c*/ 	.word	0x00000000
        /*0060*/ 	.short	0x0002
        /*0062*/ 	.short	0x0010
        /*0064*/ 	.byte	0x00, 0xf4, 0x21, 0x00


	//----- nvinfo : EIATTR_KPARAM_INFO
	.align		4
.L_23:
        /*0068*/ 	.byte	0x04, 0x17
        /*006a*/ 	.short	(.L_25 - .L_24)
.L_24:
        /*006c*/ 	.word	0x00000000
        /*0070*/ 	.short	0x0001
        /*0072*/ 	.short	0x0008
        /*0074*/ 	.byte	0x00, 0xf4, 0x21, 0x00


	//----- nvinfo : EIATTR_KPARAM_INFO
	.align		4
.L_25:
        /*0078*/ 	.byte	0x04, 0x17
        /*007a*/ 	.short	(.L_27 - .L_26)
.L_26:
        /*007c*/ 	.word	0x00000000
        /*0080*/ 	.short	0x0000
        /*0082*/ 	.short	0x0000
        /*0084*/ 	.byte	0x00, 0xf4, 0x21, 0x00


	//----- nvinfo : EIATTR_SPARSE_MMA_MASK
	.align		4
.L_27:
        /*0088*/ 	.byte	0x03, 0x50
        /*008a*/ 	.short	0x0000


	//----- nvinfo : EIATTR_MAXREG_COUNT
	.align		4
        /*008c*/ 	.byte	0x03, 0x1b
        /*008e*/ 	.short	0x00ff


	//----- nvinfo : EIATTR_EXIT_INSTR_OFFSETS
	.align		4
        /*0090*/ 	.byte	0x04, 0x1c
        /*0092*/ 	.short	(.L_29 - .L_28)


	//   ....[0]....
.L_28:
        /*0094*/ 	.word	0x000006b0


	//----- nvinfo : EIATTR_REQNTID
	.align		4
.L_29:
        /*0098*/ 	.byte	0x04, 0x10
        /*009a*/ 	.short	(.L_31 - .L_30)
.L_30:
        /*009c*/ 	.word	0x00000080
        /*00a0*/ 	.word	0x00000001
        /*00a4*/ 	.word	0x00000001


	//----- nvinfo : EIATTR_CBANK_PARAM_SIZE
	.align		4
.L_31:
        /*00a8*/ 	.byte	0x03, 0x19
        /*00aa*/ 	.short	0x003c


	//----- nvinfo : EIATTR_PARAM_CBANK
	.align		4
        /*00ac*/ 	.byte	0x04, 0x0a
        /*00ae*/ 	.short	(.L_33 - .L_32)
	.align		4
.L_32:
        /*00b0*/ 	.word	index@(.nv.constant0.triton_poi_fused__native_batch_norm_legit_no_training_convolution_45)
        /*00b4*/ 	.short	0x0210
        /*00b6*/ 	.short	0x003c


	//----- nvinfo : EIATTR_SW_WAR
	.align		4
.L_33:
        /*00b8*/ 	.byte	0x04, 0x36
        /*00ba*/ 	.short	(.L_35 - .L_34)
.L_34:
        /*00bc*/ 	.word	0x00000008
.L_35:


//--------------------- .nv.callgraph             --------------------------
	.section	.nv.callgraph,"",@"SHT_CUDA_CALLGRAPH"
	.align	4
	.sectionentsize	8
	.align		4
        /*0000*/ 	.word	0x00000000
	.align		4
        /*0004*/ 	.word	0xffffffff
	.align		4
        /*0008*/ 	.word	0x00000000
	.align		4
        /*000c*/ 	.word	0xfffffffe
	.align		4
        /*0010*/ 	.word	0x00000000
	.align		4
        /*0014*/ 	.word	0xfffffffd
	.align		4
        /*0018*/ 	.word	0x00000000
	.align		4
        /*001c*/ 	.word	0xfffffffc


//--------------------- .nv.constant4             --------------------------
	.section	.nv.constant4,"a",@progbits
	.align	8
	.align		8
.nv.constant4:
        /*0000*/ 	.dword	_$_str
	.align		8
        /*0008*/ 	.dword	_$_str_$_2


//--------------------- .text.triton_poi_fused__native_batch_norm_legit_no_training_convolution_45 --------------------------
	.section	.text.triton_poi_fused__native_batch_norm_legit_no_training_convolution_45,"ax",@progbits
	.align	128
        .global         triton_poi_fused__native_batch_norm_legit_no_training_convolution_45
        .type           triton_poi_fused__native_batch_norm_legit_no_training_convolution_45,@function
        .size           triton_poi_fused__native_batch_norm_legit_no_training_convolution_45,(.L_x_1 - triton_poi_fused__native_batch_norm_legit_no_training_convolution_45)
        .other          triton_poi_fused__native_batch_norm_legit_no_training_convolution_45,@"STO_CUDA_ENTRY STV_DEFAULT"
triton_poi_fused__native_batch_norm_legit_no_training_convolution_45:
.text.triton_poi_fused__native_batch_norm_legit_no_training_convolution_45:
[----:B------:R-:W-:Y:S01]  /*0000*/  LDC R1, c[0x0][0x28] ;  /* 0x00000a00ff017b82 */ /* 0x000fe20000000800 */
[----:B------:R-:W1:Y:S07]  /*0010*/  S2R R0, SR_TID.X ;  /* 0x0000000000007919 */ /* 0x000e6e0000002100 */
[----:B------:R-:W2:Y:S01]  /*0020*/  LDC.64 R8, c[0x0][0x228] ;  /* 0x00008a00ff087b82 */ /* 0x000ea20000000a00 */
[----:B------:R-:W-:Y:S01]  /*0030*/  ULDC.64 UR4, c[0x0][0x208] ;  /* 0x0000820000047ab9 */ /* 0x000fe20000000a00 */
[----:B------:R-:W3:Y:S06]  /*0040*/  S2R R5, SR_CTAID.X ;  /* 0x0000000000057919 */ /* 0x000eec0000002500 */
[----:B------:R-:W4:Y:S08]  /*0050*/  LDC.64 R28, c[0x0][0x218] ;  /* 0x00008600ff1c7b82 */ /* 0x000f300000000a00 */
[----:B------:R-:W5:Y:S08]  /*0060*/  LDC.64 R20, c[0x0][0x210] ;  /* 0x00008400ff147b82 */ /* 0x000f700000000a00 */
[----:B------:R-:W4:Y:S01]  /*0070*/  LDC.64 R26, c[0x0][0x220] ;  /* 0x00008800ff1a7b82 */ /* 0x000f220000000a00 */
[----:B-1----:R-:W-:-:S07]  /*0080*/  SHF.L.U32 R0, R0, 0x2, RZ ;  /* 0x0000000200007819 */ /* 0x002fce00000006ff */
[----:B------:R-:W1:Y:S01]  /*0090*/  LDC.64 R24, c[0x0][0x230] ;  /* 0x00008c00ff187b82 */ /* 0x000e620000000a00 */
[----:B---3--:R-:W-:Y:S02]  /*00a0*/  SHF.R.S32.HI R3, RZ, 0x15, R5 ;  /* 0x00000015ff037819 */ /* 0x008fe40000011405 */
[----:B------:R-:W-:Y:S02]  /*00b0*/  LOP3.LUT R0, R0, 0x1fc, RZ, 0xc0, !PT ;  /* 0x000001fc00007812 */ /* 0x000fe400078ec0ff */
[----:B------:R-:W-:-:S03]  /*00c0*/  SGXT R3, R3, 0x1 ;  /* 0x000000010303781a */ /* 0x000fc60000000200 */
[----:B------:R-:W3:Y:S01]  /*00d0*/  LDC.64 R22, c[0x0][0x238] ;  /* 0x00008e00ff167b82 */ /* 0x000ee20000000a00 */
[----:B------:R-:W-:-:S04]  /*00e0*/  LEA R6, R5, R0, 0xa ;  /* 0x0000000005067211 */ /* 0x000fc800078e50ff */
[----:B------:R-:W-:-:S04]  /*00f0*/  LEA.HI R3, R3, R6, RZ, 0x8 ;  /* 0x0000000603037211 */ /* 0x000fc800078f40ff */
[----:B------:R-:W-:Y:S02]  /*0100*/  SHF.R.S32.HI R7, RZ, 0x8, R3 ;  /* 0x00000008ff077819 */ /* 0x000fe40000011403 */
[----:B------:R-:W-:Y:S02]  /*0110*/  IADD3 R3, R3, 0x200, RZ ;  /* 0x0000020003037810 */ /* 0x000fe40007ffe0ff */
[----:B------:R-:W-:Y:S02]  /*0120*/  LEA.HI R0, R7, R7, RZ, 0x8 ;  /* 0x0000000707007211 */ /* 0x000fe400078f40ff */
[----:B------:R-:W-:Y:S02]  /*0130*/  SHF.R.S32.HI R3, RZ, 0x8, R3 ;  /* 0x00000008ff037819 */ /* 0x000fe40000011403 */
[----:B------:R-:W-:Y:S02]  /*0140*/  LOP3.LUT R0, R0, 0xffffff00, RZ, 0xc0, !PT ;  /* 0xffffff0000007812 */ /* 0x000fe400078ec0ff */
[----:B------:R-:W-:-:S02]  /*0150*/  LEA.HI R2, R3, R3, RZ, 0x8 ;  /* 0x0000000303027211 */ /* 0x000fc400078f40ff */
[----:B------:R-:W-:Y:S02]  /*0160*/  IADD3 R7, R7, -R0, RZ ;  /* 0x8000000007077210 */ /* 0x000fe40007ffe0ff */
[----:B------:R-:W-:-:S03]  /*0170*/  LOP3.LUT R2, R2, 0xffffff00, RZ, 0xc0, !PT ;  /* 0xffffff0002027812 */ /* 0x000fc600078ec0ff */
[----:B--2---:R-:W-:Y:S01]  /*0180*/  IMAD.WIDE R4, R7, 0x4, R8 ;  /* 0x0000000407047825 */ /* 0x004fe200078e0208 */
[----:B------:R-:W-:-:S05]  /*0190*/  IADD3 R3, R3, -R2, RZ ;  /* 0x8000000203037210 */ /* 0x000fca0007ffe0ff */
[----:B------:R-:W-:Y:S01]  /*01a0*/  IMAD.WIDE R16, R3, 0x4, R8 ;  /* 0x0000000403107825 */ /* 0x000fe200078e0208 */
[----:B------:R-:W2:Y:S05]  /*01b0*/  LDG.E.EL R4, desc[UR4][R4.64] ;  /* 0x0000000404047981 */ /* 0x000eaa000c2e1900 */
[----:B------:R-:W2:Y:S01]  /*01c0*/  LDG.E.EL R16, desc[UR4][R16.64] ;  /* 0x0000000410107981 */ /* 0x000ea2000c2e1900 */
[----:B----4-:R-:W-:-:S04]  /*01d0*/  IMAD.WIDE R18, R7, 0x4, R28 ;  /* 0x0000000407127825 */ /* 0x010fc800078e021c */
[----:B-----5:R-:W-:Y:S02]  /*01e0*/  IMAD.WIDE R20, R6, 0x4, R20 ;  /* 0x0000000406147825 */ /* 0x020fe400078e0214 */
[----:B------:R-:W4:Y:S02]  /*01f0*/  LDG.E.EL R19, desc[UR4][R18.64] ;  /* 0x0000000412137981 */ /* 0x000f24000c2e1900 */
[----:B0-----:R-:W-:Y:S02]  /*0200*/  IMAD.WIDE R8, R7, 0x4, R26 ;  /* 0x0000000407087825 */ /* 0x001fe400078e021a */
[----:B------:R-:W4:Y:S02]  /*0210*/  LDG.E.128 R12, desc[UR4][R20.64] ;  /* 0x00000004140c7981 */ /* 0x000f24000c1e1d00 */
[C---:B------:R-:W-:Y:S02]  /*0220*/  IMAD.WIDE R28, R3.reuse, 0x4, R28 ;  /* 0x00000004031c7825 */ /* 0x040fe400078e021c */
[----:B------:R-:W5:Y:S02]  /*0230*/  LDG.E.EL R18, desc[UR4][R8.64] ;  /* 0x0000000408127981 */ /* 0x000f64000c2e1900 */
[----:B------:R-:W-:-:S02]  /*0240*/  IMAD.WIDE R26, R3, 0x4, R26 ;  /* 0x00000004031a7825 */ /* 0x000fc400078e021a */
[----:B------:R1:W4:Y:S04]  /*0250*/  LDG.E.EL R17, desc[UR4][R28.64] ;  /* 0x000000041c117981 */ /* 0x000328000c2e1900 */
[----:B------:R3:W4:Y:S04]  /*0260*/  LDG.E.EL R5, desc[UR4][R26.64] ;  /* 0x000000041a057981 */ /* 0x000728000c2e1900 */
[----:B------:R-:W4:Y:S01]  /*0270*/  LDG.E.128 R8, desc[UR4][R20.64+0x800] ;  /* 0x0008000414087981 */ /* 0x000f22000c1e1d00 */
[----:B-1----:R-:W-:-:S04]  /*0280*/  IMAD.WIDE R28, R7, 0x4, R24 ;  /* 0x00000004071c7825 */ /* 0x002fc800078e0218 */
[----:B---3--:R-:W-:Y:S01]  /*0290*/  IMAD.WIDE R26, R7, 0x4, R22 ;  /* 0x00000004071a7825 */ /* 0x008fe200078e0216 */
[----:B------:R-:W3:Y:S03]  /*02a0*/  LDG.E.EL R2, desc[UR4][R28.64] ;  /* 0x000000041c027981 */ /* 0x000ee6000c2e1900 */
[C---:B------:R-:W-:Y:S01]  /*02b0*/  IMAD.WIDE R24, R3.reuse, 0x4, R24 ;  /* 0x0000000403187825 */ /* 0x040fe200078e0218 */
[----:B------:R0:W3:Y:S03]  /*02c0*/  LDG.E.EL R7, desc[UR4][R26.64] ;  /* 0x000000041a077981 */ /* 0x0000e6000c2e1900 */
[----:B------:R-:W-:Y:S02]  /*02d0*/  IMAD.WIDE R22, R3, 0x4, R22 ;  /* 0x0000000403167825 */ /* 0x000fe400078e0216 */
[----:B------:R1:W3:Y:S04]  /*02e0*/  LDG.E.EL R3, desc[UR4][R24.64] ;  /* 0x0000000418037981 */ /* 0x0002e8000c2e1900 */
[----:B------:R2:W3:Y:S01]  /*02f0*/  LDG.E.EL R0, desc[UR4][R22.64] ;  /* 0x0000000416007981 */ /* 0x0004e2000c2e1900 */
[----:B0-----:R-:W0:Y:S01]  /*0300*/  LDC.64 R26, c[0x0][0x240] ;  /* 0x00009000ff1a7b82 */ /* 0x001e220000000a00 */
[----:B-1----:R-:W-:Y:S01]  /*0310*/  HFMA2.MMA R25, -RZ, RZ, 1.625, 0 ;  /* 0x3e800000ff197435 */ /* 0x002fe200000001ff */
[----:B0-----:R-:W-:-:S04]  /*0320*/  IMAD.WIDE R26, R6, 0x4, R26 ;  /* 0x00000004061a7825 */ /* 0x001fc800078e021a */
[----:B--2---:R-:W-:Y:S01]  /*0330*/  FADD R4, R4, 9.9999997473787516356e-06 ;  /* 0x3727c5ac04047421 */ /* 0x004fe20000000000 */
[----:B------:R-:W-:-:S03]  /*0340*/  FADD R16, R16, 9.9999997473787516356e-06 ;  /* 0x3727c5ac10107421 */ /* 0x000fc60000000000 */
[----:B------:R-:W0:Y:S08]  /*0350*/  MUFU.SQRT R28, R4 ;  /* 0x00000004001c7308 */ /* 0x000e300000002000 */
[----:B------:R-:W1:Y:S01]  /*0360*/  MUFU.SQRT R22, R16 ;  /* 0x0000001000167308 */ /* 0x000e620000002000 */
[C---:B0-----:R-:W-:Y:S02]  /*0370*/  FSETP.GT.AND P0, PT, R28.reuse, 8.50705917302346158658e+37, PT ;  /* 0x7e8000001c00780b */ /* 0x041fe40003f04000 */
[----:B------:R-:W-:-:S02]  /*0380*/  FSETP.GEU.AND P2, PT, R28, 1.175494350822287508e-38, PT ;  /* 0x008000001c00780b */ /* 0x000fc40003f4e000 */
[C---:B-1----:R-:W-:Y:S02]  /*0390*/  FSETP.GT.AND P1, PT, R22.reuse, 8.50705917302346158658e+37, PT ;  /* 0x7e8000001600780b */ /* 0x042fe40003f24000 */
[----:B------:R-:W-:-:S07]  /*03a0*/  FSETP.GEU.AND P3, PT, R22, 1.175494350822287508e-38, PT ;  /* 0x008000001600780b */ /* 0x000fce0003f6e000 */
[----:B------:R-:W-:-:S04]  /*03b0*/  @P0 FMUL R28, R28, 0.25 ;  /* 0x3e8000001c1c0820 */ /* 0x000fc80000400000 */
[----:B------:R-:W-:Y:S01]  /*03c0*/  @!P2 FMUL R28, R28, 16777216 ;  /* 0x4b8000001c1ca820 */ /* 0x000fe20000400000 */
[----:B------:R-:W-:-:S04]  /*03d0*/  @P1 FMUL R22, R22, 0.25 ;  /* 0x3e80000016161820 */ /* 0x000fc80000400000 */
[----:B------:R-:W-:Y:S01]  /*03e0*/  @!P3 FMUL R22, R22, 16777216 ;  /* 0x4b8000001616b820 */ /* 0x000fe20000400000 */
[----:B------:R-:W0:Y:S01]  /*03f0*/  MUFU.RCP R28, R28 ;  /* 0x0000001c001c7308 */ /* 0x000e220000001000 */
[----:B------:R-:W-:-:S07]  /*0400*/  FSEL R23, R25, 1, P0 ;  /* 0x3f80000019177808 */ /* 0x000fce0000000000 */
[----:B------:R-:W1:Y:S01]  /*0410*/  MUFU.RCP R4, R22 ;  /* 0x0000001600047308 */ /* 0x000e620000001000 */
[----:B------:R-:W-:Y:S01]  /*0420*/  FSEL R25, R25, 1, P1 ;  /* 0x3f80000019197808 */ /* 0x000fe20000800000 */
[----:B------:R-:W-:Y:S01]  /*0430*/  @!P2 FMUL R23, R23, 16777216 ;  /* 0x4b8000001717a820 */ /* 0x000fe20000400000 */
[--C-:B----4-:R-:W-:Y:S01]  /*0440*/  FADD R14, R14, R19.reuse ;  /* 0x000000130e0e7221 */ /* 0x110fe20000000000 */
[--C-:B------:R-:W-:Y:S01]  /*0450*/  FADD R12, R12, R19.reuse ;  /* 0x000000130c0c7221 */ /* 0x100fe20000000000 */
[--C-:B------:R-:W-:Y:S01]  /*0460*/  FADD R13, R13, R19.reuse ;  /* 0x000000130d0d7221 */ /* 0x100fe20000000000 */
[----:B------:R-:W-:Y:S01]  /*0470*/  @!P3 FMUL R25, R25, 16777216 ;  /* 0x4b8000001919b820 */ /* 0x000fe20000400000 */
[----:B------:R-:W-:Y:S01]  /*0480*/  FADD R15, R15, R19 ;  /* 0x000000130f0f7221 */ /* 0x000fe20000000000 */
[----:B0-----:R-:W-:Y:S01]  /*0490*/  FMUL R16, R28, R23 ;  /* 0x000000171c107220 */ /* 0x001fe20000400000 */
[C---:B-----5:R-:W-:Y:S01]  /*04a0*/  FADD R19, -R18.reuse, R14 ;  /* 0x0000000e12137221 */ /* 0x060fe20000000100 */
[C---:B------:R-:W-:Y:S01]  /*04b0*/  FADD R29, -R18.reuse, R12 ;  /* 0x0000000c121d7221 */ /* 0x040fe20000000100 */
[----:B------:R-:W-:Y:S01]  /*04c0*/  FADD R23, -R18, R15 ;  /* 0x0000000f12177221 */ /* 0x000fe20000000100 */
[----:B------:R-:W-:Y:S01]  /*04d0*/  FADD R10, R10, R17 ;  /* 0x000000110a0a7221 */ /* 0x000fe20000000000 */
[----:B-1----:R-:W-:Y:S01]  /*04e0*/  FMUL R4, R4, R25 ;  /* 0x0000001904047220 */ /* 0x002fe20000400000 */
[----:B------:R-:W-:Y:S01]  /*04f0*/  FADD R25, -R18, R13 ;  /* 0x0000000d12197221 */ /* 0x000fe20000000100 */
[--C-:B------:R-:W-:Y:S01]  /*0500*/  FADD R8, R8, R17.reuse ;  /* 0x0000001108087221 */ /* 0x100fe20000000000 */
[--C-:B------:R-:W-:Y:S01]  /*0510*/  FADD R9, R9, R17.reuse ;  /* 0x0000001109097221 */ /* 0x100fe20000000000 */
[----:B------:R-:W-:Y:S01]  /*0520*/  FADD R11, R11, R17 ;  /* 0x000000110b0b7221 */ /* 0x000fe20000000000 */
[-C--:B------:R-:W-:Y:S01]  /*0530*/  FMUL R19, R19, R16.reuse ;  /* 0x0000001013137220 */ /* 0x080fe20000400000 */
[-C--:B------:R-:W-:Y:S01]  /*0540*/  FMUL R22, R29, R16.reuse ;  /* 0x000000101d167220 */ /* 0x080fe20000400000 */
[-C--:B------:R-:W-:Y:S01]  /*0550*/  FMUL R18, R25, R16.reuse ;  /* 0x0000001019127220 */ /* 0x080fe20000400000 */
[----:B------:R-:W-:Y:S01]  /*0560*/  FMUL R16, R23, R16 ;  /* 0x0000001017107220 */ /* 0x000fe20000400000 */
[C---:B------:R-:W-:Y:S01]  /*0570*/  FADD R17, -R5.reuse, R10 ;  /* 0x0000000a05117221 */ /* 0x040fe20000000100 */
[C---:B------:R-:W-:Y:S01]  /*0580*/  FADD R25, -R5.reuse, R8 ;  /* 0x0000000805197221 */ /* 0x040fe20000000100 */
[C---:B------:R-:W-:Y:S01]  /*0590*/  FADD R29, -R5.reuse, R9 ;  /* 0x00000009051d7221 */ /* 0x040fe20000000100 */
[----:B------:R-:W-:Y:S01]  /*05a0*/  FADD R23, -R5, R11 ;  /* 0x0000000b05177221 */ /* 0x000fe20000000100 */
[-C--:B------:R-:W-:Y:S01]  /*05b0*/  FMUL R24, R17, R4.reuse ;  /* 0x0000000411187220 */ /* 0x080fe20000400000 */
[-C--:B------:R-:W-:Y:S01]  /*05c0*/  FMUL R25, R25, R4.reuse ;  /* 0x0000000419197220 */ /* 0x080fe20000400000 */
[-C--:B------:R-:W-:Y:S01]  /*05d0*/  FMUL R17, R29, R4.reuse ;  /* 0x000000041d117220 */ /* 0x080fe20000400000 */
[----:B------:R-:W-:Y:S01]  /*05e0*/  FMUL R23, R23, R4 ;  /* 0x0000000417177220 */ /* 0x000fe20000400000 */
[C-C-:B---3--:R-:W-:Y:S01]  /*05f0*/  FFMA R6, R2.reuse, R19, R7.reuse ;  /* 0x0000001302067223 */ /* 0x148fe20000000007 */
[C-C-:B------:R-:W-:Y:S01]  /*0600*/  FFMA R4, R2.reuse, R22, R7.reuse ;  /* 0x0000001602047223 */ /* 0x140fe20000000007 */
[C-C-:B------:R-:W-:Y:S01]  /*0610*/  FFMA R5, R2.reuse, R18, R7.reuse ;  /* 0x0000001202057223 */ /* 0x140fe20000000007 */
[----:B------:R-:W-:Y:S01]  /*0620*/  FFMA R7, R2, R16, R7 ;  /* 0x0000001002077223 */ /* 0x000fe20000000007 */
[C-C-:B------:R-:W-:Y:S01]  /*0630*/  FFMA R18, R3.reuse, R24, R0.reuse ;  /* 0x0000001803127223 */ /* 0x140fe20000000000 */
[C-C-:B------:R-:W-:Y:S01]  /*0640*/  FFMA R16, R3.reuse, R25, R0.reuse ;  /* 0x0000001903107223 */ /* 0x140fe20000000000 */
[C-C-:B------:R-:W-:Y:S01]  /*0650*/  FFMA R17, R3.reuse, R17, R0.reuse ;  /* 0x0000001103117223 */ /* 0x140fe20000000000 */
[----:B------:R-:W-:Y:S01]  /*0660*/  FFMA R19, R3, R23, R0 ;  /* 0x0000001703137223 */ /* 0x000fe20000000000 */
[----:B------:R-:W-:Y:S04]  /*0670*/  STG.E.128 desc[UR4][R20.64], R12 ;  /* 0x0000000c14007986 */ /* 0x000fe8000c101d04 */
[----:B------:R-:W-:Y:S04]  /*0680*/  STG.E.128 desc[UR4][R20.64+0x800], R8 ;  /* 0x0008000814007986 */ /* 0x000fe8000c101d04 */
[----:B------:R-:W-:Y:S04]  /*0690*/  STG.E.128 desc[UR4][R26.64], R4 ;  /* 0x000000041a007986 */ /* 0x000fe8000c101d04 */
[----:B------:R-:W-:Y:S01]  /*06a0*/  STG.E.128 desc[UR4][R26.64+0x800], R16 ;  /* 0x000800101a007986 */ /* 0x000fe2000c101d04 */
[----:B------:R-:W-:Y:S05]  /*06b0*/  EXIT ;  /* 0x000000000000794d */ /* 0x000fea0003800000 */
.L_x_0:
[----:B------:R-:W-:-:S00]  /*06c0*/  BRA `(.L_x_0) ;  /* 0xfffffffc00fc7947 */ /* 0x000fc0000383ffff */
[----:B------:R-:W-:-:S00]  /*06d0*/  NOP ;  /* 0x0000000000007918 */ /* 0x000fc00000000000 */
        /* <DEDUP_REMOVED lines=10> */
.L_x_1:


//--------------------- .nv.global.init           --------------------------
	.section	.nv.global.init,"aw",@progbits
.nv.global.init:
	.type		_$_str,@object
	.size		_$_str,(_$_str_$_2 - _$_str)
_$_str:
        /*0000*/ 	.byte	0x5f, 0x5f, 0x43, 0x55, 0x44, 0x41, 0x5f, 0x46, 0x54, 0x5a, 0x00
	.type		_$_str_$_2,@object
	.size		_$_str_$_2,(.L_1 - _$_str_$_2)
_$_str_$_2:
        /*000b*/ 	.byte	0x5f, 0x5f, 0x43, 0x55, 0x44, 0x41, 0x5f, 0x50, 0x52, 0x45, 0x43, 0x5f, 0x53, 0x51, 0x52, 0x54
        /*001b*/ 	.byte	0x00
.L_1:


//--------------------- .nv.constant0.triton_poi_fused__native_batch_norm_legit_no_training_convolution_45 --------------------------
	.section	.nv.constant0.triton_poi_fused__native_batch_norm_legit_no_training_convolution_45,"a",@progbits
	.sectionflags	@""
	.align	4
.nv.constant0.triton_poi_fused__native_batch_norm_legit_no_training_convolution_45:
	.zero		588
